//
// Generated by NVIDIA NVVM Compiler
//
// Compiler Build ID: CL-36424714
// Cuda compilation tools, release 13.0, V13.0.88
// Based on NVVM 20.0.0
//

.version 9.0
.target sm_100
.address_size 64

	// .globl	uppercase

.visible .entry uppercase(
	.param .u64 .ptr .align 1 uppercase_param_0,
	.param .u64 .ptr .align 1 uppercase_param_1
)
{
	.reg .pred 	%p<2>;
	.reg .b16 	%rs<5>;
	.reg .b32 	%r<5>;
	.reg .b64 	%rd<11>;

	ld.param.u64 	%rd2, [uppercase_param_0];
	ld.param.u64 	%rd3, [uppercase_param_1];
	cvta.to.global.u64 	%rd1, %rd2;
	cvta.to.global.u64 	%rd4, %rd3;
	mov.u32 	%r2, %ctaid.x;
	mov.u32 	%r3, %ntid.x;
	mov.u32 	%r4, %tid.x;
	mad.lo.s32 	%r1, %r2, %r3, %r4;
	cvt.s64.s32 	%rd5, %r1;
	add.s64 	%rd6, %rd4, %rd5;
	ld.global.u8 	%rs1, [%rd6];
	add.s16 	%rs2, %rs1, -97;
	and.b16  	%rs3, %rs2, 255;
	setp.gt.u16 	%p1, %rs3, 25;
	@%p1 bra 	$L__BB0_2;
	add.s16 	%rs4, %rs1, -32;
	add.s64 	%rd10, %rd1, %rd5;
	st.global.u8 	[%rd10], %rs4;
	bra.uni 	$L__BB0_3;
$L__BB0_2:
	add.s64 	%rd8, %rd1, %rd5;
	st.global.u8 	[%rd8], %rs1;
$L__BB0_3:
	ret;

}


// ===== COMPILED SASS (sm_100) =====

	.target	sm_100

	.elftype	@"ET_EXEC"


//--------------------- .note.nv.tkinfo           --------------------------
	.section	.note.nv.tkinfo,"",@"SHT_NOTE"
	.sectionflags	@"SHF_NOTE_NV_TKINFO"
	.tkinfo
        /*0018*/ 	.word	0x00000002
        /*0030*/ 	.string	""
        /*0030*/ 	.string	"ptxas"
        /*0030*/ 	.string	"Cuda compilation tools, release 13.0, V13.0.88"
        /*0030*/ 	.string	"Build cuda_13.0.r13.0/compiler.36424714_0"
        /*0030*/ 	.string	"-arch sm_100 -m 64 "



//--------------------- .note.nv.cuinfo           --------------------------
	.section	.note.nv.cuinfo,"",@"SHT_NOTE"
	.sectionflags	@"SHF_NOTE_NV_CUINFO"
        /*0018*/ 	.short	0x0002
        /*001a*/ 	.short	0x0064
        /*001c*/ 	.short	0x0082
	.zero		2


//--------------------- .nv.info                  --------------------------
	.section	.nv.info,"",@"SHT_CUDA_INFO"
	.align	4


	//----- nvinfo : EIATTR_REGCOUNT
	.align		4
        /*0000*/ 	.byte	0x04, 0x2f
        /*0002*/ 	.short	(.L_1 - .L_0)
	.align		4
.L_0:
        /*0004*/ 	.word	index@(uppercase)
        /*0008*/ 	.word	0x0000000e


	//----- nvinfo : EIATTR_FRAME_SIZE
	.align		4
.L_1:
        /*000c*/ 	.byte	0x04, 0x11
        /*000e*/ 	.short	(.L_3 - .L_2)
	.align		4
.L_2:
        /*0010*/ 	.word	index@(uppercase)
        /*0014*/ 	.word	0x00000000


	//----- nvinfo : EIATTR_MIN_STACK_SIZE
	.align		4
.L_3:
        /*0018*/ 	.byte	0x04, 0x12
        /*001a*/ 	.short	(.L_5 - .L_4)
	.align		4
.L_4:
        /*001c*/ 	.word	index@(uppercase)
        /*0020*/ 	.word	0x00000000
.L_5:


//--------------------- .nv.compat                --------------------------
	.section	.nv.compat,"",@"SHT_CUDA_COMPAT_INFO"
	.align	4
        /*0000*/ 	.byte	0x02, 0x09, 0x00, 0x00, 0x02, 0x02, 0x01, 0x00, 0x02, 0x05, 0x05, 0x00, 0x03, 0x07, 0x01, 0x01
        /*0010*/ 	.byte	0x02, 0x03, 0x00, 0x00, 0x02, 0x06, 0x01, 0x00, 0x04, 0x0b, 0x08, 0x00, 0x09, 0x00, 0x00, 0x00
        /*0020*/ 	.byte	0x00, 0x00, 0x00, 0x00


//--------------------- .nv.info.uppercase        --------------------------
	.section	.nv.info.uppercase,"",@"SHT_CUDA_INFO"
	.sectionflags	@""
	.align	4


	//----- nvinfo : EIATTR_CUDA_API_VERSION
	.align		4
        /*0000*/ 	.byte	0x04, 0x37
        /*0002*/ 	.short	(.L_7 - .L_6)
.L_6:
        /*0004*/ 	.word	0x00000082


	//----- nvinfo : EIATTR_KPARAM_INFO
	.align		4
.L_7:
        /*0008*/ 	.byte	0x04, 0x17
        /*000a*/ 	.short	(.L_9 - .L_8)
.L_8:
        /*000c*/ 	.word	0x00000000
        /*0010*/ 	.short	0x0001
        /*0012*/ 	.short	0x0008
        /*0014*/ 	.byte	0x00, 0xf5, 0x21, 0x00


	//----- nvinfo : EIATTR_KPARAM_INFO
	.align		4
.L_9:
        /*0018*/ 	.byte	0x04, 0x17
        /*001a*/ 	.short	(.L_11 - .L_10)
.L_10:
        /*001c*/ 	.word	0x00000000
        /*0020*/ 	.short	0x0000
        /*0022*/ 	.short	0x0000
        /*0024*/ 	.byte	0x00, 0xf5, 0x21, 0x00


	//----- nvinfo : EIATTR_SPARSE_MMA_MASK
	.align		4
.L_11:
        /*0028*/ 	.byte	0x03, 0x50
        /*002a*/ 	.short	0x0000


	//----- nvinfo : EIATTR_MAXREG_COUNT
	.align		4
        /*002c*/ 	.byte	0x03, 0x1b
        /*002e*/ 	.short	0x00ff


	//----- nvinfo : EIATTR_MERCURY_ISA_VERSION
	.align		4
        /*0030*/ 	.byte	0x03, 0x5f
        /*0032*/ 	.short	0x0101


	//----- nvinfo : EIATTR_VRC_CTA_INIT_COUNT
	.align		4
        /*0034*/ 	.byte	0x02, 0x4a
	.zero		1
	.zero		1


	//----- nvinfo : EIATTR_EXIT_INSTR_OFFSETS
	.align		4
        /*0038*/ 	.byte	0x04, 0x1c
        /*003a*/ 	.short	(.L_13 - .L_12)


	//   ....[0]....
.L_12:
        /*003c*/ 	.word	0x00000130


	//   ....[1]....
        /*0040*/ 	.word	0x00000180


	//----- nvinfo : EIATTR_CBANK_PARAM_SIZE
	.align		4
.L_13:
        /*0044*/ 	.byte	0x03, 0x19
        /*0046*/ 	.short	0x0010


	//----- nvinfo : EIATTR_PARAM_CBANK
	.align		4
        /*0048*/ 	.byte	0x04, 0x0a
        /*004a*/ 	.short	(.L_15 - .L_14)
	.align		4
.L_14:
        /*004c*/ 	.word	index@(.nv.constant0.uppercase)
        /*0050*/ 	.short	0x0380
        /*0052*/ 	.short	0x0010


	//----- nvinfo : EIATTR_SW_WAR
	.align		4
.L_15:
        /*0054*/ 	.byte	0x04, 0x36
        /*0056*/ 	.short	(.L_17 - .L_16)
.L_16:
        /*0058*/ 	.word	0x00000008
.L_17:


//--------------------- .nv.callgraph             --------------------------
	.section	.nv.callgraph,"",@"SHT_CUDA_CALLGRAPH"
	.align	4
	.sectionentsize	8
	.align		4
        /*0000*/ 	.word	0x00000000
	.align		4
        /*0004*/ 	.word	0xffffffff
	.align		4
        /*0008*/ 	.word	0x00000000
	.align		4
        /*000c*/ 	.word	0xfffffffe
	.align		4
        /*0010*/ 	.word	0x00000000
	.align		4
        /*0014*/ 	.word	0xfffffffd
	.align		4
        /*0018*/ 	.word	0x00000000
	.align		4
        /*001c*/ 	.word	0xfffffffc


//--------------------- .text.uppercase           --------------------------
	.section	.text.uppercase,"ax",@progbits
	.align	128
        .global         uppercase
        .type           uppercase,@function
        .size           uppercase,(.L_x_1 - uppercase)
        .other          uppercase,@"STO_CUDA_ENTRY STV_DEFAULT"
uppercase:
.text.uppercase:
[----:B------:R-:W-:Y:S01]  /*0000*/  LDC R1, c[0x0][0x37c] ;  /* 0x0000df00ff017b82 */ /* 0x000fe20000000800 */
[----:B------:R-:W0:Y:S07]  /*0010*/  S2R R0, SR_TID.X ;  /* 0x0000000000007919 */ /* 0x000e2e0000002100 */
[----:B------:R-:W0:Y:S01]  /*0020*/  S2UR UR6, SR_CTAID.X ;  /* 0x00000000000679c3 */ /* 0x000e220000002500 */
[----:B------:R-:W1:Y:S01]  /*0030*/  LDCU.64 UR8, c[0x0][0x388] ;  /* 0x00007100ff0877ac */ /* 0x000e620008000a00 */
[----:B------:R-:W2:Y:S06]  /*0040*/  LDCU.64 UR4, c[0x0][0x358] ;  /* 0x00006b00ff0477ac */ /* 0x000eac0008000a00 */
[----:B------:R-:W0:Y:S02]  /*0050*/  LDC R7, c[0x0][0x360] ;  /* 0x0000d800ff077b82 */ /* 0x000e240000000800 */
[----:B0-----:R-:W-:-:S05]  /*0060*/  IMAD R7, R7, UR6, R0 ;  /* 0x0000000607077c24 */ /* 0x001fca000f8e0200 */
[----:B------:R-:W-:Y:S02]  /*0070*/  SHF.R.S32.HI R6, RZ, 0x1f, R7 ;  /* 0x0000001fff067819 */ /* 0x000fe40000011407 */
[----:B-1----:R-:W-:-:S04]  /*0080*/  IADD3 R2, P0, PT, R7, UR8, RZ ;  /* 0x0000000807027c10 */ /* 0x002fc8000ff1e0ff */
[----:B------:R-:W-:-:S05]  /*0090*/  IADD3.X R3, PT, PT, R6, UR9, RZ, P0, !PT ;  /* 0x0000000906037c10 */ /* 0x000fca00087fe4ff */
[----:B--2---:R-:W2:Y:S02]  /*00a0*/  LDG.E.U8 R9, desc[UR4][R2.64] ;  /* 0x0000000402097981 */ /* 0x004ea4000c1e1100 */
[----:B--2---:R-:W-:-:S05]  /*00b0*/  VIADD R0, R9, 0xffffff9f ;  /* 0xffffff9f09007836 */ /* 0x004fca0000000000 */
[----:B------:R-:W-:-:S04]  /*00c0*/  LOP3.LUT R0, R0, 0xff, RZ, 0xc0, !PT ;  /* 0x000000ff00007812 */ /* 0x000fc800078ec0ff */
[----:B------:R-:W-:-:S13]  /*00d0*/  ISETP.GT.U32.AND P0, PT, R0, 0x19, PT ;  /* 0x000000190000780c */ /* 0x000fda0003f04070 */
[----:B------:R-:W0:Y:S01]  /*00e0*/  @!P0 LDC.64 R4, c[0x0][0x380] ;  /* 0x0000e000ff048b82 */ /* 0x000e220000000a00 */
[----:B------:R-:W-:Y:S01]  /*00f0*/  @!P0 VIADD R11, R9, 0xffffffe0 ;  /* 0xffffffe0090b8836 */ /* 0x000fe20000000000 */
[----:B0-----:R-:W-:-:S05]  /*0100*/  @!P0 IADD3 R4, P1, PT, R7, R4, RZ ;  /* 0x0000000407048210 */ /* 0x001fca0007f3e0ff */
[----:B------:R-:W-:-:S05]  /*0110*/  @!P0 IMAD.X R5, R6, 0x1, R5, P1 ;  /* 0x0000000106058824 */ /* 0x000fca00008e0605 */
[----:B------:R0:W-:Y:S01]  /*0120*/  @!P0 STG.E.U8 desc[UR4][R4.64], R11 ;  /* 0x0000000b04008986 */ /* 0x0001e2000c101104 */
[----:B------:R-:W-:Y:S05]  /*0130*/  @!P0 EXIT ;  /* 0x000000000000894d */ /* 0x000fea0003800000 */
[----:B------:R-:W1:Y:S02]  /*0140*/  LDCU.64 UR6, c[0x0][0x380] ;  /* 0x00007000ff0677ac */ /* 0x000e640008000a00 */
[----:B-1----:R-:W-:-:S04]  /*0150*/  IADD3 R2, P0, PT, R7, UR6, RZ ;  /* 0x0000000607027c10 */ /* 0x002fc8000ff1e0ff */
[----:B------:R-:W-:-:S05]  /*0160*/  IADD3.X R3, PT, PT, R6, UR7, RZ, P0, !PT ;  /* 0x0000000706037c10 */ /* 0x000fca00087fe4ff */
[----:B------:R-:W-:Y:S01]  /*0170*/  STG.E.U8 desc[UR4][R2.64], R9 ;  /* 0x0000000902007986 */ /* 0x000fe2000c101104 */
[----:B------:R-:W-:Y:S05]  /*0180*/  EXIT ;  /* 0x000000000000794d */ /* 0x000fea0003800000 */
.L_x_0:
[----:B------:R-:W-:-:S00]  /*0190*/  BRA `(.L_x_0) ;  /* 0xfffffffc00fc7947 */ /* 0x000fc0000383ffff */
[----:B------:R-:W-:-:S00]  /*01a0*/  NOP ;  /* 0x0000000000007918 */ /* 0x000fc00000000000 */
        /* <DEDUP_REMOVED lines=13> */
.L_x_1:


//--------------------- .nv.shared.reserved.0     --------------------------
	.section	.nv.shared.reserved.0,"aw",@nobits
	.weak		__nv_reservedSMEM_offset_0_alias
	.size		__nv_reservedSMEM_offset_0_alias, 0, 64
	.other		__nv_reservedSMEM_offset_0_alias,@"STO_CUDA_RESERVED_SHARED STV_DEFAULT"
__nv_reservedSMEM_offset_0_alias:
	.zero		0
	.zero		64


//--------------------- .nv.constant0.uppercase   --------------------------
	.section	.nv.constant0.uppercase,"a",@progbits
	.sectionflags	@""
	.align	4
.nv.constant0.uppercase:
	.zero		912


//--------------------- SYMBOLS --------------------------

	.type		.nv.reservedSmem.offset0,@object
	.size		.nv.reservedSmem.offset0,0x4
